	.headerflags	@"EF_CUDA_TEXMODE_UNIFIED EF_CUDA_64BIT_ADDRESS EF_CUDA_ACCELERATORS EF_CUDA_SM90 EF_CUDA_VIRTUAL_SM(EF_CUDA_SM90)"
	.elftype	@"ET_EXEC"


//--------------------- .nv.info                  --------------------------
	.section	.nv.info,"",@"SHT_CUDA_INFO"
	.align	4


	//----- nvinfo : EIATTR_REGCOUNT
	.align		4
        /*0000*/ 	.byte	0x04, 0x2f
        /*0002*/ 	.short	(.L_1 - .L_0)
	.align		4
.L_0:
        /*0004*/ 	.word	index@(triton_poi_fused_mul_native_layer_norm_0)
        /*0008*/ 	.word	0x00000018


	//----- nvinfo : EIATTR_MIN_STACK_SIZE
	.align		4
.L_1:
        /*000c*/ 	.byte	0x04, 0x12
        /*000e*/ 	.short	(.L_3 - .L_2)
	.align		4
.L_2:
        /*0010*/ 	.word	index@(triton_poi_fused_mul_native_layer_norm_0)
        /*0014*/ 	.word	0x00000000


	//----- nvinfo : EIATTR_FRAME_SIZE
	.align		4
.L_3:
        /*0018*/ 	.byte	0x04, 0x11
        /*001a*/ 	.short	(.L_5 - .L_4)
	.align		4
.L_4:
        /*001c*/ 	.word	index@(triton_poi_fused_mul_native_layer_norm_0)
        /*0020*/ 	.word	0x00000000


	//----- nvinfo : EIATTR_MIN_STACK_SIZE
	.align		4
.L_5:
        /*0024*/ 	.byte	0x04, 0x12
        /*0026*/ 	.short	(.L_7 - .L_6)
	.align		4
.L_6:
        /*0028*/ 	.word	index@(triton_poi_fused_mul_native_layer_norm_0)
        /*002c*/ 	.word	0x00000000
.L_7:


//--------------------- .nv.info.triton_poi_fused_mul_native_layer_norm_0 --------------------------
	.section	.nv.info.triton_poi_fused_mul_native_layer_norm_0,"",@"SHT_CUDA_INFO"
	.sectionflags	@""
	.align	4


	//----- nvinfo : EIATTR_CUDA_API_VERSION
	.align		4
        /*0000*/ 	.byte	0x04, 0x37
        /*0002*/ 	.short	(.L_9 - .L_8)
.L_8:
        /*0004*/ 	.word	0x0000007c


	//----- nvinfo : EIATTR_KPARAM_INFO
	.align		4
.L_9:
        /*0008*/ 	.byte	0x04, 0x17
        /*000a*/ 	.short	(.L_11 - .L_10)
.L_10:
        /*000c*/ 	.word	0x00000000
        /*0010*/ 	.short	0x0004
        /*0012*/ 	.short	0x0020
        /*0014*/ 	.byte	0x00, 0xf0, 0x11, 0x00


	//----- nvinfo : EIATTR_KPARAM_INFO
	.align		4
.L_11:
        /*0018*/ 	.byte	0x04, 0x17
        /*001a*/ 	.short	(.L_13 - .L_12)
.L_12:
        /*001c*/ 	.word	0x00000000
        /*0020*/ 	.short	0x0003
        /*0022*/ 	.short	0x0018
        /*0024*/ 	.byte	0x00, 0xf4, 0x21, 0x00


	//----- nvinfo : EIATTR_KPARAM_INFO
	.align		4
.L_13:
        /*0028*/ 	.byte	0x04, 0x17
        /*002a*/ 	.short	(.L_15 - .L_14)
.L_14:
        /*002c*/ 	.word	0x00000000
        /*0030*/ 	.short	0x0002
        /*0032*/ 	.short	0x0010
        /*0034*/ 	.byte	0x00, 0xf4, 0x21, 0x00


	//----- nvinfo : EIATTR_KPARAM_INFO
	.align		4
.L_15:
        /*0038*/ 	.byte	0x04, 0x17
        /*003a*/ 	.short	(.L_17 - .L_16)
.L_16:
        /*003c*/ 	.word	0x00000000
        /*0040*/ 	.short	0x0001
        /*0042*/ 	.short	0x0008
        /*0044*/ 	.byte	0x00, 0xf4, 0x21, 0x00


	//----- nvinfo : EIATTR_KPARAM_INFO
	.align		4
.L_17:
        /*0048*/ 	.byte	0x04, 0x17
        /*004a*/ 	.short	(.L_19 - .L_18)
.L_18:
        /*004c*/ 	.word	0x00000000
        /*0050*/ 	.short	0x0000
        /*0052*/ 	.short	0x0000
        /*0054*/ 	.byte	0x00, 0xf4, 0x21, 0x00


	//----- nvinfo : EIATTR_SPARSE_MMA_MASK
	.align		4
.L_19:
        /*0058*/ 	.byte	0x03, 0x50
        /*005a*/ 	.short	0x0000


	//----- nvinfo : EIATTR_MAXREG_COUNT
	.align		4
        /*005c*/ 	.byte	0x03, 0x1b
        /*005e*/ 	.short	0x00ff


	//----- nvinfo : EIATTR_EXIT_INSTR_OFFSETS
	.align		4
        /*0060*/ 	.byte	0x04, 0x1c
        /*0062*/ 	.short	(.L_21 - .L_20)


	//   ....[0]....
.L_20:
        /*0064*/ 	.word	0x000002f0


	//   ....[1]....
        /*0068*/ 	.word	0x00000320


	//----- nvinfo : EIATTR_REQNTID
	.align		4
.L_21:
        /*006c*/ 	.byte	0x04, 0x10
        /*006e*/ 	.short	(.L_23 - .L_22)
.L_22:
        /*0070*/ 	.word	0x00000020
        /*0074*/ 	.word	0x00000001
        /*0078*/ 	.word	0x00000001


	//----- nvinfo : EIATTR_CBANK_PARAM_SIZE
	.align		4
.L_23:
        /*007c*/ 	.byte	0x03, 0x19
        /*007e*/ 	.short	0x0024


	//----- nvinfo : EIATTR_PARAM_CBANK
	.align		4
        /*0080*/ 	.byte	0x04, 0x0a
        /*0082*/ 	.short	(.L_25 - .L_24)
	.align		4
.L_24:
        /*0084*/ 	.word	index@(.nv.constant0.triton_poi_fused_mul_native_layer_norm_0)
        /*0088*/ 	.short	0x0210
        /*008a*/ 	.short	0x0024


	//----- nvinfo : EIATTR_SW_WAR
	.align		4
.L_25:
        /*008c*/ 	.byte	0x04, 0x36
        /*008e*/ 	.short	(.L_27 - .L_26)
.L_26:
        /*0090*/ 	.word	0x00000008
.L_27:


//--------------------- .nv.callgraph             --------------------------
	.section	.nv.callgraph,"",@"SHT_CUDA_CALLGRAPH"
	.align	4
	.sectionentsize	8
	.align		4
        /*0000*/ 	.word	0x00000000
	.align		4
        /*0004*/ 	.word	0xffffffff
	.align		4
        /*0008*/ 	.word	0x00000000
	.align		4
        /*000c*/ 	.word	0xfffffffe
	.align		4
        /*0010*/ 	.word	0x00000000
	.align		4
        /*0014*/ 	.word	0xfffffffd
	.align		4
        /*0018*/ 	.word	0x00000000
	.align		4
        /*001c*/ 	.word	0xfffffffc


//--------------------- .text.triton_poi_fused_mul_native_layer_norm_0 --------------------------
	.section	.text.triton_poi_fused_mul_native_layer_norm_0,"ax",@progbits
	.align	128
        .global         triton_poi_fused_mul_native_layer_norm_0
        .type           triton_poi_fused_mul_native_layer_norm_0,@function
        .size           triton_poi_fused_mul_native_layer_norm_0,(.L_x_1 - triton_poi_fused_mul_native_layer_norm_0)
        .other          triton_poi_fused_mul_native_layer_norm_0,@"STO_CUDA_ENTRY STV_DEFAULT"
triton_poi_fused_mul_native_layer_norm_0:
.text.triton_poi_fused_mul_native_layer_norm_0:
[----:B------:R-:W0:Y:S02]  /*0000*/  LDC R1, c[0x0][0x28] ;  /* 0x00000a00ff017b82 */ /* 0x000e240000000800 */
[----:B------:R-:W1:Y:S01]  /*0010*/  S2R R18, SR_TID.X ;  /* 0x0000000000127919 */ /* 0x000e620000002100 */
[----:B------:R-:W2:Y:S01]  /*0020*/  LDC.64 R2, c[0x0][0x210] ;  /* 0x00008400ff027b82 */ /* 0x000ea20000000a00 */
[----:B------:R-:W-:Y:S01]  /*0030*/  HFMA2.MMA R10, -RZ, RZ, 0, 0 ;  /* 0x00000000ff0a7435 */ /* 0x000fe200000001ff */
[----:B------:R-:W-:Y:S01]  /*0040*/  CS2R R14, SRZ ;  /* 0x00000000000e7805 */ /* 0x000fe2000001ff00 */
[----:B------:R-:W3:Y:S01]  /*0050*/  S2R R11, SR_CTAID.X ;  /* 0x00000000000b7919 */ /* 0x000ee20000002500 */
[----:B------:R-:W-:Y:S01]  /*0060*/  ULDC.64 UR4, c[0x0][0x208] ;  /* 0x0000820000047ab9 */ /* 0x000fe20000000a00 */
[----:B------:R-:W-:-:S03]  /*0070*/  CS2R R12, SRZ ;  /* 0x00000000000c7805 */ /* 0x000fc6000001ff00 */
[----:B------:R-:W4:Y:S01]  /*0080*/  LDC.64 R4, c[0x0][0x218] ;  /* 0x00008600ff047b82 */ /* 0x000f220000000a00 */
[----:B------:R-:W-:Y:S01]  /*0090*/  HFMA2.MMA R17, -RZ, RZ, 0, 0 ;  /* 0x00000000ff117435 */ /* 0x000fe200000001ff */
[----:B-1----:R-:W-:-:S04]  /*00a0*/  LOP3.LUT R0, R18, 0xf, RZ, 0xc0, !PT ;  /* 0x0000000f12007812 */ /* 0x002fc800078ec0ff */
[----:B---3--:R-:W-:Y:S02]  /*00b0*/  LEA R11, R11, R0, 0x4 ;  /* 0x000000000b0b7211 */ /* 0x008fe400078e20ff */
[----:B------:R-:W-:Y:S02]  /*00c0*/  MOV R0, RZ ;  /* 0x000000ff00007202 */ /* 0x000fe40000000f00 */
[C---:B------:R-:W-:Y:S02]  /*00d0*/  ISETP.GE.AND P0, PT, R11.reuse, 0x10, PT ;  /* 0x000000100b00780c */ /* 0x040fe40003f06270 */
[----:B------:R-:W-:-:S05]  /*00e0*/  SHF.L.U32 R7, R11, 0x2, RZ ;  /* 0x000000020b077819 */ /* 0x000fca00000006ff */
[----:B--2---:R-:W-:-:S04]  /*00f0*/  IMAD.WIDE R2, R7, 0x4, R2 ;  /* 0x0000000407027825 */ /* 0x004fc800078e0202 */
[----:B----4-:R-:W-:Y:S02]  /*0100*/  IMAD.WIDE R4, R7, 0x4, R4 ;  /* 0x0000000407047825 */ /* 0x010fe400078e0204 */
[----:B------:R-:W2:Y:S04]  /*0110*/  @!P0 LDG.E.EL R10, desc[UR4][R2.64+0x4] ;  /* 0x00000404020a8981 */ /* 0x000ea8000c2e1900 */
[----:B------:R-:W2:Y:S01]  /*0120*/  @!P0 LDG.E.EL R15, desc[UR4][R4.64+0x4] ;  /* 0x00000404040f8981 */ /* 0x000ea2000c2e1900 */
[----:B------:R-:W-:-:S03]  /*0130*/  MOV R19, RZ ;  /* 0x000000ff00137202 */ /* 0x000fc60000000f00 */
[----:B------:R-:W3:Y:S04]  /*0140*/  @!P0 LDG.E.EL R0, desc[UR4][R2.64] ;  /* 0x0000000402008981 */ /* 0x000ee8000c2e1900 */
[----:B------:R-:W3:Y:S04]  /*0150*/  @!P0 LDG.E.EL R13, desc[UR4][R4.64] ;  /* 0x00000004040d8981 */ /* 0x000ee8000c2e1900 */
[----:B------:R-:W4:Y:S04]  /*0160*/  @!P0 LDG.E.EL R12, desc[UR4][R2.64+0x8] ;  /* 0x00000804020c8981 */ /* 0x000f28000c2e1900 */
[----:B------:R-:W4:Y:S04]  /*0170*/  @!P0 LDG.E.EL R17, desc[UR4][R4.64+0x8] ;  /* 0x0000080404118981 */ /* 0x000f28000c2e1900 */
[----:B------:R-:W5:Y:S04]  /*0180*/  @!P0 LDG.E.EL R14, desc[UR4][R2.64+0xc] ;  /* 0x00000c04020e8981 */ /* 0x000f68000c2e1900 */
[----:B------:R-:W5:Y:S01]  /*0190*/  @!P0 LDG.E.EL R19, desc[UR4][R4.64+0xc] ;  /* 0x00000c0404138981 */ /* 0x000f62000c2e1900 */
[----:B------:R-:W-:-:S04]  /*01a0*/  LOP3.LUT P0, RZ, R18, 0x10, RZ, 0xc0, !PT ;  /* 0x0000001012ff7812 */ /* 0x000fc8000780c0ff */
[----:B------:R-:W-:Y:S01]  /*01b0*/  ISETP.LT.AND P0, PT, R11, 0x10, !P0 ;  /* 0x000000100b00780c */ /* 0x000fe20004701270 */
[----:B--2---:R-:W-:-:S04]  /*01c0*/  FMUL R6, R15, R10 ;  /* 0x0000000a0f067220 */ /* 0x004fc80000400000 */
[----:B---3--:R-:W-:-:S04]  /*01d0*/  FFMA R6, R13, R0, R6 ;  /* 0x000000000d067223 */ /* 0x008fc80000000006 */
[----:B----4-:R-:W-:Y:S02]  /*01e0*/  FFMA R8, R17, R12, R6 ;  /* 0x0000000c11087223 */ /* 0x010fe40000000006 */
[----:B------:R-:W1:Y:S02]  /*01f0*/  LDC.64 R6, c[0x0][0x220] ;  /* 0x00008800ff067b82 */ /* 0x000e640000000a00 */
[----:B-----5:R-:W-:-:S04]  /*0200*/  FFMA R8, R19, R14, R8 ;  /* 0x0000000e13087223 */ /* 0x020fc80000000008 */
[----:B------:R-:W-:Y:S02]  /*0210*/  FMUL R21, R8, 0.25 ;  /* 0x3e80000008157820 */ /* 0x000fe40000400000 */
[----:B------:R-:W2:Y:S03]  /*0220*/  LDC.64 R8, c[0x0][0x228] ;  /* 0x00008a00ff087b82 */ /* 0x000ea60000000a00 */
[----:B------:R-:W-:-:S05]  /*0230*/  LOP3.LUT R16, R21, 0x80000000, RZ, 0x3c, !PT ;  /* 0x8000000015107812 */ /* 0x000fca00078e3cff */
[--C-:B------:R-:W-:Y:S01]  /*0240*/  FFMA R10, R15, R10, R16.reuse ;  /* 0x0000000a0f0a7223 */ /* 0x100fe20000000010 */
[--C-:B------:R-:W-:Y:S01]  /*0250*/  FFMA R0, R13, R0, R16.reuse ;  /* 0x000000000d007223 */ /* 0x100fe20000000010 */
[--C-:B------:R-:W-:Y:S01]  /*0260*/  FFMA R17, R17, R12, R16.reuse ;  /* 0x0000000c11117223 */ /* 0x100fe20000000010 */
[----:B------:R-:W-:Y:S01]  /*0270*/  FFMA R19, R19, R14, R16 ;  /* 0x0000000e13137223 */ /* 0x000fe20000000010 */
[----:B------:R-:W-:-:S04]  /*0280*/  FMUL R3, R10, R10 ;  /* 0x0000000a0a037220 */ /* 0x000fc80000400000 */
[----:B------:R-:W-:Y:S01]  /*0290*/  FFMA R0, R0, R0, R3 ;  /* 0x0000000000007223 */ /* 0x000fe20000000003 */
[----:B-1----:R-:W-:-:S04]  /*02a0*/  IMAD.WIDE R2, R11, 0x4, R6 ;  /* 0x000000040b027825 */ /* 0x002fc800078e0206 */
[----:B------:R-:W-:Y:S01]  /*02b0*/  FFMA R0, R17, R17, R0 ;  /* 0x0000001111007223 */ /* 0x000fe20000000000 */
[----:B------:R1:W-:Y:S01]  /*02c0*/  @P0 STG.E desc[UR4][R2.64], R21 ;  /* 0x0000001502000986 */ /* 0x0003e2000c101904 */
[----:B--2---:R-:W-:-:S04]  /*02d0*/  IMAD.WIDE R4, R11, 0x4, R8 ;  /* 0x000000040b047825 */ /* 0x004fc800078e0208 */
[----:B------:R-:W-:Y:S01]  /*02e0*/  FFMA R0, R19, R19, R0 ;  /* 0x0000001313007223 */ /* 0x000fe20000000000 */
[----:B------:R-:W-:Y:S06]  /*02f0*/  @!P0 EXIT ;  /* 0x000000000000894d */ /* 0x000fec0003800000 */
[----:B-1----:R-:W-:-:S05]  /*0300*/  FMUL R3, R0, 0.25 ;  /* 0x3e80000000037820 */ /* 0x002fca0000400000 */
[----:B------:R-:W-:Y:S01]  /*0310*/  STG.E desc[UR4][R4.64], R3 ;  /* 0x0000000304007986 */ /* 0x000fe2000c101904 */
[----:B------:R-:W-:Y:S05]  /*0320*/  EXIT ;  /* 0x000000000000794d */ /* 0x000fea0003800000 */
.L_x_0:
[----:B------:R-:W-:-:S00]  /*0330*/  BRA `(.L_x_0) ;  /* 0xfffffffc00fc7947 */ /* 0x000fc0000383ffff */
[----:B------:R-:W-:-:S00]  /*0340*/  NOP ;  /* 0x0000000000007918 */ /* 0x000fc00000000000 */
        /* <DEDUP_REMOVED lines=11> */
.L_x_1:


//--------------------- .nv.constant0.triton_poi_fused_mul_native_layer_norm_0 --------------------------
	.section	.nv.constant0.triton_poi_fused_mul_native_layer_norm_0,"a",@progbits
	.sectionflags	@""
	.align	4
.nv.constant0.triton_poi_fused_mul_native_layer_norm_0:
	.zero		564
